//
// Generated by NVIDIA NVVM Compiler
//
// Compiler Build ID: CL-36424714
// Cuda compilation tools, release 13.0, V13.0.88
// Based on NVVM 20.0.0
//

.version 9.0
.target sm_100
.address_size 64

	// .globl	_Z13processMatrixPiii

.visible .entry _Z13processMatrixPiii(
	.param .u64 .ptr .align 1 _Z13processMatrixPiii_param_0,
	.param .u32 _Z13processMatrixPiii_param_1,
	.param .u32 _Z13processMatrixPiii_param_2
)
{
	.reg .pred 	%p<4>;
	.reg .b32 	%r<14>;
	.reg .b64 	%rd<5>;

	ld.param.u64 	%rd1, [_Z13processMatrixPiii_param_0];
	ld.param.u32 	%r2, [_Z13processMatrixPiii_param_1];
	ld.param.u32 	%r3, [_Z13processMatrixPiii_param_2];
	mov.u32 	%r4, %ctaid.y;
	mov.u32 	%r5, %ntid.y;
	mov.u32 	%r6, %tid.y;
	mad.lo.s32 	%r7, %r4, %r5, %r6;
	mov.u32 	%r8, %ctaid.x;
	mov.u32 	%r9, %ntid.x;
	mov.u32 	%r10, %tid.x;
	mad.lo.s32 	%r11, %r8, %r9, %r10;
	mad.lo.s32 	%r1, %r3, %r7, %r11;
	setp.ge.s32 	%p1, %r7, %r2;
	setp.ge.s32 	%p2, %r11, %r3;
	or.pred  	%p3, %p1, %p2;
	@%p3 bra 	$L__BB0_2;
	cvta.to.global.u64 	%rd2, %rd1;
	mul.wide.s32 	%rd3, %r1, 4;
	add.s64 	%rd4, %rd2, %rd3;
	ld.global.u32 	%r12, [%rd4];
	add.s32 	%r13, %r12, 1;
	st.global.u32 	[%rd4], %r13;
$L__BB0_2:
	ret;

}


// ===== COMPILED SASS (sm_100) =====

	.target	sm_100

	.elftype	@"ET_EXEC"


//--------------------- .note.nv.tkinfo           --------------------------
	.section	.note.nv.tkinfo,"",@"SHT_NOTE"
	.sectionflags	@"SHF_NOTE_NV_TKINFO"
	.tkinfo
        /*0018*/ 	.word	0x00000002
        /*0030*/ 	.string	""
        /*0030*/ 	.string	"ptxas"
        /*0030*/ 	.string	"Cuda compilation tools, release 13.0, V13.0.88"
        /*0030*/ 	.string	"Build cuda_13.0.r13.0/compiler.36424714_0"
        /*0030*/ 	.string	"-arch sm_100 -m 64 "



//--------------------- .note.nv.cuinfo           --------------------------
	.section	.note.nv.cuinfo,"",@"SHT_NOTE"
	.sectionflags	@"SHF_NOTE_NV_CUINFO"
        /*0018*/ 	.short	0x0002
        /*001a*/ 	.short	0x0064
        /*001c*/ 	.short	0x0082
	.zero		2


//--------------------- .nv.info                  --------------------------
	.section	.nv.info,"",@"SHT_CUDA_INFO"
	.align	4


	//----- nvinfo : EIATTR_REGCOUNT
	.align		4
        /*0000*/ 	.byte	0x04, 0x2f
        /*0002*/ 	.short	(.L_1 - .L_0)
	.align		4
.L_0:
        /*0004*/ 	.word	index@(_Z13processMatrixPiii)
        /*0008*/ 	.word	0x00000008


	//----- nvinfo : EIATTR_FRAME_SIZE
	.align		4
.L_1:
        /*000c*/ 	.byte	0x04, 0x11
        /*000e*/ 	.short	(.L_3 - .L_2)
	.align		4
.L_2:
        /*0010*/ 	.word	index@(_Z13processMatrixPiii)
        /*0014*/ 	.word	0x00000000


	//----- nvinfo : EIATTR_MIN_STACK_SIZE
	.align		4
.L_3:
        /*0018*/ 	.byte	0x04, 0x12
        /*001a*/ 	.short	(.L_5 - .L_4)
	.align		4
.L_4:
        /*001c*/ 	.word	index@(_Z13processMatrixPiii)
        /*0020*/ 	.word	0x00000000
.L_5:


//--------------------- .nv.compat                --------------------------
	.section	.nv.compat,"",@"SHT_CUDA_COMPAT_INFO"
	.align	4
        /*0000*/ 	.byte	0x02, 0x09, 0x00, 0x00, 0x02, 0x02, 0x01, 0x00, 0x02, 0x05, 0x05, 0x00, 0x03, 0x07, 0x01, 0x01
        /*0010*/ 	.byte	0x02, 0x03, 0x00, 0x00, 0x02, 0x06, 0x01, 0x00, 0x04, 0x0b, 0x08, 0x00, 0x09, 0x00, 0x00, 0x00
        /*0020*/ 	.byte	0x00, 0x00, 0x00, 0x00


//--------------------- .nv.info._Z13processMatrixPiii --------------------------
	.section	.nv.info._Z13processMatrixPiii,"",@"SHT_CUDA_INFO"
	.sectionflags	@""
	.align	4


	//----- nvinfo : EIATTR_CUDA_API_VERSION
	.align		4
        /*0000*/ 	.byte	0x04, 0x37
        /*0002*/ 	.short	(.L_7 - .L_6)
.L_6:
        /*0004*/ 	.word	0x00000082


	//----- nvinfo : EIATTR_KPARAM_INFO
	.align		4
.L_7:
        /*0008*/ 	.byte	0x04, 0x17
        /*000a*/ 	.short	(.L_9 - .L_8)
.L_8:
        /*000c*/ 	.word	0x00000000
        /*0010*/ 	.short	0x0002
        /*0012*/ 	.short	0x000c
        /*0014*/ 	.byte	0x00, 0xf0, 0x11, 0x00


	//----- nvinfo : EIATTR_KPARAM_INFO
	.align		4
.L_9:
        /*0018*/ 	.byte	0x04, 0x17
        /*001a*/ 	.short	(.L_11 - .L_10)
.L_10:
        /*001c*/ 	.word	0x00000000
        /*0020*/ 	.short	0x0001
        /*0022*/ 	.short	0x0008
        /*0024*/ 	.byte	0x00, 0xf0, 0x11, 0x00


	//----- nvinfo : EIATTR_KPARAM_INFO
	.align		4
.L_11:
        /*0028*/ 	.byte	0x04, 0x17
        /*002a*/ 	.short	(.L_13 - .L_12)
.L_12:
        /*002c*/ 	.word	0x00000000
        /*0030*/ 	.short	0x0000
        /*0032*/ 	.short	0x0000
        /*0034*/ 	.byte	0x00, 0xf5, 0x21, 0x00


	//----- nvinfo : EIATTR_SPARSE_MMA_MASK
	.align		4
.L_13:
        /*0038*/ 	.byte	0x03, 0x50
        /*003a*/ 	.short	0x0000


	//----- nvinfo : EIATTR_MAXREG_COUNT
	.align		4
        /*003c*/ 	.byte	0x03, 0x1b
        /*003e*/ 	.short	0x00ff


	//----- nvinfo : EIATTR_MERCURY_ISA_VERSION
	.align		4
        /*0040*/ 	.byte	0x03, 0x5f
        /*0042*/ 	.short	0x0101


	//----- nvinfo : EIATTR_VRC_CTA_INIT_COUNT
	.align		4
        /*0044*/ 	.byte	0x02, 0x4a
	.zero		1
	.zero		1


	//----- nvinfo : EIATTR_EXIT_INSTR_OFFSETS
	.align		4
        /*0048*/ 	.byte	0x04, 0x1c
        /*004a*/ 	.short	(.L_15 - .L_14)


	//   ....[0]....
.L_14:
        /*004c*/ 	.word	0x000000d0


	//   ....[1]....
        /*0050*/ 	.word	0x00000140


	//----- nvinfo : EIATTR_CBANK_PARAM_SIZE
	.align		4
.L_15:
        /*0054*/ 	.byte	0x03, 0x19
        /*0056*/ 	.short	0x0010


	//----- nvinfo : EIATTR_PARAM_CBANK
	.align		4
        /*0058*/ 	.byte	0x04, 0x0a
        /*005a*/ 	.short	(.L_17 - .L_16)
	.align		4
.L_16:
        /*005c*/ 	.word	index@(.nv.constant0._Z13processMatrixPiii)
        /*0060*/ 	.short	0x0380
        /*0062*/ 	.short	0x0010


	//----- nvinfo : EIATTR_SW_WAR
	.align		4
.L_17:
        /*0064*/ 	.byte	0x04, 0x36
        /*0066*/ 	.short	(.L_19 - .L_18)
.L_18:
        /*0068*/ 	.word	0x00000008
.L_19:


//--------------------- .nv.callgraph             --------------------------
	.section	.nv.callgraph,"",@"SHT_CUDA_CALLGRAPH"
	.align	4
	.sectionentsize	8
	.align		4
        /*0000*/ 	.word	0x00000000
	.align		4
        /*0004*/ 	.word	0xffffffff
	.align		4
        /*0008*/ 	.word	0x00000000
	.align		4
        /*000c*/ 	.word	0xfffffffe
	.align		4
        /*0010*/ 	.word	0x00000000
	.align		4
        /*0014*/ 	.word	0xfffffffd
	.align		4
        /*0018*/ 	.word	0x00000000
	.align		4
        /*001c*/ 	.word	0xfffffffc


//--------------------- .text._Z13processMatrixPiii --------------------------
	.section	.text._Z13processMatrixPiii,"ax",@progbits
	.align	128
        .global         _Z13processMatrixPiii
        .type           _Z13processMatrixPiii,@function
        .size           _Z13processMatrixPiii,(.L_x_1 - _Z13processMatrixPiii)
        .other          _Z13processMatrixPiii,@"STO_CUDA_ENTRY STV_DEFAULT"
_Z13processMatrixPiii:
.text._Z13processMatrixPiii:
[----:B------:R-:W-:Y:S01]  /*0000*/  LDC R1, c[0x0][0x37c] ;  /* 0x0000df00ff017b82 */ /* 0x000fe20000000800 */
[----:B------:R-:W0:Y:S07]  /*0010*/  S2R R2, SR_TID.X ;  /* 0x0000000000027919 */ /* 0x000e2e0000002100 */
[----:B------:R-:W1:Y:S01]  /*0020*/  LDC R0, c[0x0][0x364] ;  /* 0x0000d900ff007b82 */ /* 0x000e620000000800 */
[----:B------:R-:W2:Y:S01]  /*0030*/  LDCU.64 UR6, c[0x0][0x388] ;  /* 0x00007100ff0677ac */ /* 0x000ea20008000a00 */
[----:B------:R-:W1:Y:S06]  /*0040*/  S2R R5, SR_TID.Y ;  /* 0x0000000000057919 */ /* 0x000e6c0000002200 */
[----:B------:R-:W0:Y:S08]  /*0050*/  S2UR UR5, SR_CTAID.X ;  /* 0x00000000000579c3 */ /* 0x000e300000002500 */
[----:B------:R-:W0:Y:S08]  /*0060*/  LDC R3, c[0x0][0x360] ;  /* 0x0000d800ff037b82 */ /* 0x000e300000000800 */
[----:B------:R-:W1:Y:S01]  /*0070*/  S2UR UR4, SR_CTAID.Y ;  /* 0x00000000000479c3 */ /* 0x000e620000002600 */
[----:B0-----:R-:W-:-:S05]  /*0080*/  IMAD R3, R3, UR5, R2 ;  /* 0x0000000503037c24 */ /* 0x001fca000f8e0202 */
[----:B--2---:R-:W-:Y:S01]  /*0090*/  ISETP.GE.AND P0, PT, R3, UR7, PT ;  /* 0x0000000703007c0c */ /* 0x004fe2000bf06270 */
[----:B-1----:R-:W-:-:S04]  /*00a0*/  IMAD R0, R0, UR4, R5 ;  /* 0x0000000400007c24 */ /* 0x002fc8000f8e0205 */
[C---:B------:R-:W-:Y:S01]  /*00b0*/  IMAD R5, R0.reuse, UR7, R3 ;  /* 0x0000000700057c24 */ /* 0x040fe2000f8e0203 */
[----:B------:R-:W-:-:S13]  /*00c0*/  ISETP.GE.OR P0, PT, R0, UR6, P0 ;  /* 0x0000000600007c0c */ /* 0x000fda0008706670 */
[----:B------:R-:W-:Y:S05]  /*00d0*/  @P0 EXIT ;  /* 0x000000000000094d */ /* 0x000fea0003800000 */
[----:B------:R-:W0:Y:S01]  /*00e0*/  LDC.64 R2, c[0x0][0x380] ;  /* 0x0000e000ff027b82 */ /* 0x000e220000000a00 */
[----:B------:R-:W1:Y:S01]  /*00f0*/  LDCU.64 UR4, c[0x0][0x358] ;  /* 0x00006b00ff0477ac */ /* 0x000e620008000a00 */
[----:B0-----:R-:W-:-:S05]  /*0100*/  IMAD.WIDE R2, R5, 0x4, R2 ;  /* 0x0000000405027825 */ /* 0x001fca00078e0202 */
[----:B-1----:R-:W2:Y:S02]  /*0110*/  LDG.E R0, desc[UR4][R2.64] ;  /* 0x0000000402007981 */ /* 0x002ea4000c1e1900 */
[----:B--2---:R-:W-:-:S05]  /*0120*/  IADD3 R5, PT, PT, R0, 0x1, RZ ;  /* 0x0000000100057810 */ /* 0x004fca0007ffe0ff */
[----:B------:R-:W-:Y:S01]  /*0130*/  STG.E desc[UR4][R2.64], R5 ;  /* 0x0000000502007986 */ /* 0x000fe2000c101904 */
[----:B------:R-:W-:Y:S05]  /*0140*/  EXIT ;  /* 0x000000000000794d */ /* 0x000fea0003800000 */
.L_x_0:
[----:B------:R-:W-:-:S00]  /*0150*/  BRA `(.L_x_0) ;  /* 0xfffffffc00fc7947 */ /* 0x000fc0000383ffff */
[----:B------:R-:W-:-:S00]  /*0160*/  NOP ;  /* 0x0000000000007918 */ /* 0x000fc00000000000 */
        /* <DEDUP_REMOVED lines=9> */
.L_x_1:


//--------------------- .nv.shared.reserved.0     --------------------------
	.section	.nv.shared.reserved.0,"aw",@nobits
	.weak		__nv_reservedSMEM_offset_0_alias
	.size		__nv_reservedSMEM_offset_0_alias, 0, 64
	.other		__nv_reservedSMEM_offset_0_alias,@"STO_CUDA_RESERVED_SHARED STV_DEFAULT"
__nv_reservedSMEM_offset_0_alias:
	.zero		0
	.zero		64


//--------------------- .nv.constant0._Z13processMatrixPiii --------------------------
	.section	.nv.constant0._Z13processMatrixPiii,"a",@progbits
	.sectionflags	@""
	.align	4
.nv.constant0._Z13processMatrixPiii:
	.zero		912


//--------------------- SYMBOLS --------------------------

	.type		.nv.reservedSmem.offset0,@object
	.size		.nv.reservedSmem.offset0,0x4
